//
// Generated by NVIDIA NVVM Compiler
//
// Compiler Build ID: CL-36424714
// Cuda compilation tools, release 13.0, V13.0.88
// Based on NVVM 20.0.0
//

.version 9.0
.target sm_100
.address_size 64

	// .globl	_Z3addPmS_S_

.visible .entry _Z3addPmS_S_(
	.param .u64 .ptr .align 1 _Z3addPmS_S__param_0,
	.param .u64 .ptr .align 1 _Z3addPmS_S__param_1,
	.param .u64 .ptr .align 1 _Z3addPmS_S__param_2
)
{
	.reg .pred 	%p<3>;
	.reg .b32 	%r<10>;
	.reg .b64 	%rd<14>;

	ld.param.u64 	%rd4, [_Z3addPmS_S__param_0];
	ld.param.u64 	%rd5, [_Z3addPmS_S__param_1];
	ld.param.u64 	%rd6, [_Z3addPmS_S__param_2];
	mov.u32 	%r6, %tid.x;
	mov.u32 	%r7, %ctaid.x;
	mov.u32 	%r1, %ntid.x;
	mad.lo.s32 	%r9, %r7, %r1, %r6;
	setp.gt.s32 	%p1, %r9, 124999999;
	@%p1 bra 	$L__BB0_3;
	mov.u32 	%r8, %nctaid.x;
	mul.lo.s32 	%r3, %r1, %r8;
	cvta.to.global.u64 	%rd1, %rd4;
	cvta.to.global.u64 	%rd2, %rd5;
	cvta.to.global.u64 	%rd3, %rd6;
$L__BB0_2:
	mul.wide.s32 	%rd7, %r9, 8;
	add.s64 	%rd8, %rd1, %rd7;
	ld.global.u64 	%rd9, [%rd8];
	add.s64 	%rd10, %rd2, %rd7;
	ld.global.u64 	%rd11, [%rd10];
	add.s64 	%rd12, %rd11, %rd9;
	add.s64 	%rd13, %rd3, %rd7;
	st.global.u64 	[%rd13], %rd12;
	add.s32 	%r9, %r9, %r3;
	setp.lt.s32 	%p2, %r9, 125000000;
	@%p2 bra 	$L__BB0_2;
$L__BB0_3:
	ret;

}


// ===== COMPILED SASS (sm_100) =====

	.target	sm_100

	.elftype	@"ET_EXEC"


//--------------------- .note.nv.tkinfo           --------------------------
	.section	.note.nv.tkinfo,"",@"SHT_NOTE"
	.sectionflags	@"SHF_NOTE_NV_TKINFO"
	.tkinfo
        /*0018*/ 	.word	0x00000002
        /*0030*/ 	.string	""
        /*0030*/ 	.string	"ptxas"
        /*0030*/ 	.string	"Cuda compilation tools, release 13.0, V13.0.88"
        /*0030*/ 	.string	"Build cuda_13.0.r13.0/compiler.36424714_0"
        /*0030*/ 	.string	"-arch sm_100 -m 64 "



//--------------------- .note.nv.cuinfo           --------------------------
	.section	.note.nv.cuinfo,"",@"SHT_NOTE"
	.sectionflags	@"SHF_NOTE_NV_CUINFO"
        /*0018*/ 	.short	0x0002
        /*001a*/ 	.short	0x0064
        /*001c*/ 	.short	0x0082
	.zero		2


//--------------------- .nv.info                  --------------------------
	.section	.nv.info,"",@"SHT_CUDA_INFO"
	.align	4


	//----- nvinfo : EIATTR_REGCOUNT
	.align		4
        /*0000*/ 	.byte	0x04, 0x2f
        /*0002*/ 	.short	(.L_1 - .L_0)
	.align		4
.L_0:
        /*0004*/ 	.word	index@(_Z3addPmS_S_)
        /*0008*/ 	.word	0x00000014


	//----- nvinfo : EIATTR_FRAME_SIZE
	.align		4
.L_1:
        /*000c*/ 	.byte	0x04, 0x11
        /*000e*/ 	.short	(.L_3 - .L_2)
	.align		4
.L_2:
        /*0010*/ 	.word	index@(_Z3addPmS_S_)
        /*0014*/ 	.word	0x00000000


	//----- nvinfo : EIATTR_MIN_STACK_SIZE
	.align		4
.L_3:
        /*0018*/ 	.byte	0x04, 0x12
        /*001a*/ 	.short	(.L_5 - .L_4)
	.align		4
.L_4:
        /*001c*/ 	.word	index@(_Z3addPmS_S_)
        /*0020*/ 	.word	0x00000000
.L_5:


//--------------------- .nv.compat                --------------------------
	.section	.nv.compat,"",@"SHT_CUDA_COMPAT_INFO"
	.align	4
        /*0000*/ 	.byte	0x02, 0x09, 0x00, 0x00, 0x02, 0x02, 0x01, 0x00, 0x02, 0x05, 0x05, 0x00, 0x03, 0x07, 0x01, 0x01
        /*0010*/ 	.byte	0x02, 0x03, 0x00, 0x00, 0x02, 0x06, 0x01, 0x00, 0x04, 0x0b, 0x08, 0x00, 0x09, 0x00, 0x00, 0x00
        /*0020*/ 	.byte	0x00, 0x00, 0x00, 0x00


//--------------------- .nv.info._Z3addPmS_S_     --------------------------
	.section	.nv.info._Z3addPmS_S_,"",@"SHT_CUDA_INFO"
	.sectionflags	@""
	.align	4


	//----- nvinfo : EIATTR_CUDA_API_VERSION
	.align		4
        /*0000*/ 	.byte	0x04, 0x37
        /*0002*/ 	.short	(.L_7 - .L_6)
.L_6:
        /*0004*/ 	.word	0x00000082


	//----- nvinfo : EIATTR_KPARAM_INFO
	.align		4
.L_7:
        /*0008*/ 	.byte	0x04, 0x17
        /*000a*/ 	.short	(.L_9 - .L_8)
.L_8:
        /*000c*/ 	.word	0x00000000
        /*0010*/ 	.short	0x0002
        /*0012*/ 	.short	0x0010
        /*0014*/ 	.byte	0x00, 0xf5, 0x21, 0x00


	//----- nvinfo : EIATTR_KPARAM_INFO
	.align		4
.L_9:
        /*0018*/ 	.byte	0x04, 0x17
        /*001a*/ 	.short	(.L_11 - .L_10)
.L_10:
        /*001c*/ 	.word	0x00000000
        /*0020*/ 	.short	0x0001
        /*0022*/ 	.short	0x0008
        /*0024*/ 	.byte	0x00, 0xf5, 0x21, 0x00


	//----- nvinfo : EIATTR_KPARAM_INFO
	.align		4
.L_11:
        /*0028*/ 	.byte	0x04, 0x17
        /*002a*/ 	.short	(.L_13 - .L_12)
.L_12:
        /*002c*/ 	.word	0x00000000
        /*0030*/ 	.short	0x0000
        /*0032*/ 	.short	0x0000
        /*0034*/ 	.byte	0x00, 0xf5, 0x21, 0x00


	//----- nvinfo : EIATTR_SPARSE_MMA_MASK
	.align		4
.L_13:
        /*0038*/ 	.byte	0x03, 0x50
        /*003a*/ 	.short	0x0000


	//----- nvinfo : EIATTR_MAXREG_COUNT
	.align		4
        /*003c*/ 	.byte	0x03, 0x1b
        /*003e*/ 	.short	0x00ff


	//----- nvinfo : EIATTR_MERCURY_ISA_VERSION
	.align		4
        /*0040*/ 	.byte	0x03, 0x5f
        /*0042*/ 	.short	0x0101


	//----- nvinfo : EIATTR_VRC_CTA_INIT_COUNT
	.align		4
        /*0044*/ 	.byte	0x02, 0x4a
	.zero		1
	.zero		1


	//----- nvinfo : EIATTR_EXIT_INSTR_OFFSETS
	.align		4
        /*0048*/ 	.byte	0x04, 0x1c
        /*004a*/ 	.short	(.L_15 - .L_14)


	//   ....[0]....
.L_14:
        /*004c*/ 	.word	0x00000060


	//   ....[1]....
        /*0050*/ 	.word	0x00000180


	//----- nvinfo : EIATTR_CRS_STACK_SIZE
	.align		4
.L_15:
        /*0054*/ 	.byte	0x04, 0x1e
        /*0056*/ 	.short	(.L_17 - .L_16)
.L_16:
        /*0058*/ 	.word	0x00000000


	//----- nvinfo : EIATTR_CBANK_PARAM_SIZE
	.align		4
.L_17:
        /*005c*/ 	.byte	0x03, 0x19
        /*005e*/ 	.short	0x0018


	//----- nvinfo : EIATTR_PARAM_CBANK
	.align		4
        /*0060*/ 	.byte	0x04, 0x0a
        /*0062*/ 	.short	(.L_19 - .L_18)
	.align		4
.L_18:
        /*0064*/ 	.word	index@(.nv.constant0._Z3addPmS_S_)
        /*0068*/ 	.short	0x0380
        /*006a*/ 	.short	0x0018


	//----- nvinfo : EIATTR_SW_WAR
	.align		4
.L_19:
        /*006c*/ 	.byte	0x04, 0x36
        /*006e*/ 	.short	(.L_21 - .L_20)
.L_20:
        /*0070*/ 	.word	0x00000008
.L_21:


//--------------------- .nv.callgraph             --------------------------
	.section	.nv.callgraph,"",@"SHT_CUDA_CALLGRAPH"
	.align	4
	.sectionentsize	8
	.align		4
        /*0000*/ 	.word	0x00000000
	.align		4
        /*0004*/ 	.word	0xffffffff
	.align		4
        /*0008*/ 	.word	0x00000000
	.align		4
        /*000c*/ 	.word	0xfffffffe
	.align		4
        /*0010*/ 	.word	0x00000000
	.align		4
        /*0014*/ 	.word	0xfffffffd
	.align		4
        /*0018*/ 	.word	0x00000000
	.align		4
        /*001c*/ 	.word	0xfffffffc


//--------------------- .text._Z3addPmS_S_        --------------------------
	.section	.text._Z3addPmS_S_,"ax",@progbits
	.align	128
        .global         _Z3addPmS_S_
        .type           _Z3addPmS_S_,@function
        .size           _Z3addPmS_S_,(.L_x_2 - _Z3addPmS_S_)
        .other          _Z3addPmS_S_,@"STO_CUDA_ENTRY STV_DEFAULT"
_Z3addPmS_S_:
.text._Z3addPmS_S_:
[----:B------:R-:W-:Y:S01]  /*0000*/  LDC R1, c[0x0][0x37c] ;  /* 0x0000df00ff017b82 */ /* 0x000fe20000000800 */
[----:B------:R-:W0:Y:S07]  /*0010*/  S2R R0, SR_TID.X ;  /* 0x0000000000007919 */ /* 0x000e2e0000002100 */
[----:B------:R-:W0:Y:S08]  /*0020*/  S2UR UR4, SR_CTAID.X ;  /* 0x00000000000479c3 */ /* 0x000e300000002500 */
[----:B------:R-:W0:Y:S02]  /*0030*/  LDC R17, c[0x0][0x360] ;  /* 0x0000d800ff117b82 */ /* 0x000e240000000800 */
[----:B0-----:R-:W-:-:S05]  /*0040*/  IMAD R0, R17, UR4, R0 ;  /* 0x0000000411007c24 */ /* 0x001fca000f8e0200 */
[----:B------:R-:W-:-:S13]  /*0050*/  ISETP.GT.AND P0, PT, R0, 0x773593f, PT ;  /* 0x0773593f0000780c */ /* 0x000fda0003f04270 */
[----:B------:R-:W-:Y:S05]  /*0060*/  @P0 EXIT ;  /* 0x000000000000094d */ /* 0x000fea0003800000 */
[----:B------:R-:W0:Y:S01]  /*0070*/  LDC.64 R14, c[0x0][0x390] ;  /* 0x0000e400ff0e7b82 */ /* 0x000e220000000a00 */
[----:B------:R-:W1:Y:S01]  /*0080*/  LDCU UR4, c[0x0][0x370] ;  /* 0x00006e00ff0477ac */ /* 0x000e620008000800 */
[----:B------:R-:W2:Y:S06]  /*0090*/  LDCU.64 UR6, c[0x0][0x358] ;  /* 0x00006b00ff0677ac */ /* 0x000eac0008000a00 */
[----:B------:R-:W3:Y:S08]  /*00a0*/  LDC.64 R10, c[0x0][0x380] ;  /* 0x0000e000ff0a7b82 */ /* 0x000ef00000000a00 */
[----:B------:R-:W4:Y:S01]  /*00b0*/  LDC.64 R12, c[0x0][0x388] ;  /* 0x0000e200ff0c7b82 */ /* 0x000f220000000a00 */
[----:B-1----:R-:W-:-:S07]  /*00c0*/  IMAD R17, R17, UR4, RZ ;  /* 0x0000000411117c24 */ /* 0x002fce000f8e02ff */
.L_x_0:
[----:B---3--:R-:W-:-:S04]  /*00d0*/  IMAD.WIDE R2, R0, 0x8, R10 ;  /* 0x0000000800027825 */ /* 0x008fc800078e020a */
[C---:B----4-:R-:W-:Y:S02]  /*00e0*/  IMAD.WIDE R4, R0.reuse, 0x8, R12 ;  /* 0x0000000800047825 */ /* 0x050fe400078e020c */
[----:B--2---:R-:W2:Y:S04]  /*00f0*/  LDG.E.64 R2, desc[UR6][R2.64] ;  /* 0x0000000602027981 */ /* 0x004ea8000c1e1b00 */
[----:B------:R-:W2:Y:S01]  /*0100*/  LDG.E.64 R4, desc[UR6][R4.64] ;  /* 0x0000000604047981 */ /* 0x000ea2000c1e1b00 */
[----:B01----:R-:W-:Y:S01]  /*0110*/  IMAD.WIDE R6, R0, 0x8, R14 ;  /* 0x0000000800067825 */ /* 0x003fe200078e020e */
[----:B------:R-:W-:Y:S02]  /*0120*/  IADD3 R0, PT, PT, R17, R0, RZ ;  /* 0x0000000011007210 */ /* 0x000fe40007ffe0ff */
[----:B--2---:R-:W-:-:S04]  /*0130*/  IADD3 R8, P0, PT, R2, R4, RZ ;  /* 0x0000000402087210 */ /* 0x004fc80007f1e0ff */
[----:B------:R-:W-:Y:S02]  /*0140*/  IADD3.X R9, PT, PT, R3, R5, RZ, P0, !PT ;  /* 0x0000000503097210 */ /* 0x000fe400007fe4ff */
[----:B------:R-:W-:-:S03]  /*0150*/  ISETP.GE.AND P0, PT, R0, 0x7735940, PT ;  /* 0x077359400000780c */ /* 0x000fc60003f06270 */
[----:B------:R1:W-:Y:S10]  /*0160*/  STG.E.64 desc[UR6][R6.64], R8 ;  /* 0x0000000806007986 */ /* 0x0003f4000c101b06 */
[----:B------:R-:W-:Y:S05]  /*0170*/  @!P0 BRA `(.L_x_0) ;  /* 0xfffffffc00d48947 */ /* 0x000fea000383ffff */
[----:B------:R-:W-:Y:S05]  /*0180*/  EXIT ;  /* 0x000000000000794d */ /* 0x000fea0003800000 */
.L_x_1:
[----:B------:R-:W-:-:S00]  /*0190*/  BRA `(.L_x_1) ;  /* 0xfffffffc00fc7947 */ /* 0x000fc0000383ffff */
[----:B------:R-:W-:-:S00]  /*01a0*/  NOP ;  /* 0x0000000000007918 */ /* 0x000fc00000000000 */
        /* <DEDUP_REMOVED lines=13> */
.L_x_2:


//--------------------- .nv.shared.reserved.0     --------------------------
	.section	.nv.shared.reserved.0,"aw",@nobits
	.weak		__nv_reservedSMEM_offset_0_alias
	.size		__nv_reservedSMEM_offset_0_alias, 0, 64
	.other		__nv_reservedSMEM_offset_0_alias,@"STO_CUDA_RESERVED_SHARED STV_DEFAULT"
__nv_reservedSMEM_offset_0_alias:
	.zero		0
	.zero		64


//--------------------- .nv.constant0._Z3addPmS_S_ --------------------------
	.section	.nv.constant0._Z3addPmS_S_,"a",@progbits
	.sectionflags	@""
	.align	4
.nv.constant0._Z3addPmS_S_:
	.zero		920


//--------------------- SYMBOLS --------------------------

	.type		.nv.reservedSmem.offset0,@object
	.size		.nv.reservedSmem.offset0,0x4
